//
// Generated by NVIDIA NVVM Compiler
//
// Compiler Build ID: CL-36424714
// Cuda compilation tools, release 13.0, V13.0.88
// Based on NVVM 20.0.0
//

.version 9.0
.target sm_100
.address_size 64

	// .globl	_Z18nonslipXperiodicBCPdS_S_S_S_S_dS_di

.visible .entry _Z18nonslipXperiodicBCPdS_S_S_S_S_dS_di(
	.param .u64 .ptr .align 1 _Z18nonslipXperiodicBCPdS_S_S_S_S_dS_di_param_0,
	.param .u64 .ptr .align 1 _Z18nonslipXperiodicBCPdS_S_S_S_S_dS_di_param_1,
	.param .u64 .ptr .align 1 _Z18nonslipXperiodicBCPdS_S_S_S_S_dS_di_param_2,
	.param .u64 .ptr .align 1 _Z18nonslipXperiodicBCPdS_S_S_S_S_dS_di_param_3,
	.param .u64 .ptr .align 1 _Z18nonslipXperiodicBCPdS_S_S_S_S_dS_di_param_4,
	.param .u64 .ptr .align 1 _Z18nonslipXperiodicBCPdS_S_S_S_S_dS_di_param_5,
	.param .f64 _Z18nonslipXperiodicBCPdS_S_S_S_S_dS_di_param_6,
	.param .u64 .ptr .align 1 _Z18nonslipXperiodicBCPdS_S_S_S_S_dS_di_param_7,
	.param .f64 _Z18nonslipXperiodicBCPdS_S_S_S_S_dS_di_param_8,
	.param .u32 _Z18nonslipXperiodicBCPdS_S_S_S_S_dS_di_param_9
)
{
	.reg .pred 	%p<6>;
	.reg .b32 	%r<6>;
	.reg .b64 	%rd<27>;
	.reg .b64 	%fd<59>;

	ld.param.u64 	%rd9, [_Z18nonslipXperiodicBCPdS_S_S_S_S_dS_di_param_0];
	ld.param.u64 	%rd5, [_Z18nonslipXperiodicBCPdS_S_S_S_S_dS_di_param_1];
	ld.param.u64 	%rd6, [_Z18nonslipXperiodicBCPdS_S_S_S_S_dS_di_param_2];
	ld.param.u64 	%rd10, [_Z18nonslipXperiodicBCPdS_S_S_S_S_dS_di_param_3];
	ld.param.u64 	%rd7, [_Z18nonslipXperiodicBCPdS_S_S_S_S_dS_di_param_4];
	ld.param.u64 	%rd8, [_Z18nonslipXperiodicBCPdS_S_S_S_S_dS_di_param_5];
	ld.param.f64 	%fd4, [_Z18nonslipXperiodicBCPdS_S_S_S_S_dS_di_param_6];
	ld.param.u64 	%rd11, [_Z18nonslipXperiodicBCPdS_S_S_S_S_dS_di_param_7];
	ld.param.f64 	%fd5, [_Z18nonslipXperiodicBCPdS_S_S_S_S_dS_di_param_8];
	ld.param.u32 	%r2, [_Z18nonslipXperiodicBCPdS_S_S_S_S_dS_di_param_9];
	cvta.to.global.u64 	%rd1, %rd10;
	cvta.to.global.u64 	%rd2, %rd9;
	cvta.to.global.u64 	%rd3, %rd11;
	mov.u32 	%r3, %ctaid.x;
	mov.u32 	%r4, %ntid.x;
	mov.u32 	%r5, %tid.x;
	mad.lo.s32 	%r1, %r3, %r4, %r5;
	setp.ge.s32 	%p1, %r1, %r2;
	@%p1 bra 	$L__BB0_7;
	cvta.to.global.u64 	%rd12, %rd6;
	cvta.to.global.u64 	%rd13, %rd5;
	mul.wide.s32 	%rd14, %r1, 8;
	add.s64 	%rd15, %rd13, %rd14;
	ld.global.f64 	%fd1, [%rd15];
	setp.eq.f64 	%p2, %fd1, 0d0000000000000000;
	add.s64 	%rd4, %rd12, %rd14;
	@%p2 bra 	$L__BB0_5;
	ld.global.f64 	%fd6, [%rd3+8];
	setp.eq.f64 	%p3, %fd1, %fd6;
	@%p3 bra 	$L__BB0_5;
	ld.global.f64 	%fd2, [%rd4];
	setp.eq.f64 	%p4, %fd2, 0d0000000000000000;
	@%p4 bra 	$L__BB0_5;
	ld.global.f64 	%fd3, [%rd3+16];
	setp.neu.f64 	%p5, %fd2, %fd3;
	@%p5 bra 	$L__BB0_6;
$L__BB0_5:
	cvta.to.global.u64 	%rd19, %rd7;
	add.s64 	%rd21, %rd19, %rd14;
	mov.b64 	%rd22, 0;
	st.global.u64 	[%rd21], %rd22;
	cvta.to.global.u64 	%rd23, %rd8;
	add.s64 	%rd24, %rd23, %rd14;
	st.global.u64 	[%rd24], %rd22;
	mul.f64 	%fd32, %fd4, %fd5;
	ld.global.f64 	%fd33, [%rd4];
	ld.global.f64 	%fd34, [%rd3+16];
	div.rn.f64 	%fd35, %fd33, %fd34;
	mov.f64 	%fd36, 0d3FE0000000000000;
	copysign.f64 	%fd37, %fd35, %fd36;
	add.rz.f64 	%fd38, %fd35, %fd37;
	cvt.rzi.f64.f64 	%fd39, %fd38;
	mul.f64 	%fd40, %fd32, %fd39;
	add.s64 	%rd25, %rd2, %rd14;
	ld.global.f64 	%fd41, [%rd25];
	sub.f64 	%fd42, %fd41, %fd40;
	st.global.f64 	[%rd25], %fd42;
	ld.global.f64 	%fd43, [%rd3];
	div.rn.f64 	%fd44, %fd42, %fd43;
	copysign.f64 	%fd45, %fd44, %fd36;
	add.rz.f64 	%fd46, %fd44, %fd45;
	cvt.rzi.f64.f64 	%fd47, %fd46;
	mul.f64 	%fd48, %fd43, %fd47;
	sub.f64 	%fd49, %fd42, %fd48;
	st.global.f64 	[%rd25], %fd49;
	ld.global.f64 	%fd50, [%rd4];
	ld.global.f64 	%fd51, [%rd3+16];
	div.rn.f64 	%fd52, %fd50, %fd51;
	copysign.f64 	%fd53, %fd52, %fd36;
	add.rz.f64 	%fd54, %fd52, %fd53;
	cvt.rzi.f64.f64 	%fd55, %fd54;
	mul.f64 	%fd56, %fd4, %fd55;
	add.s64 	%rd26, %rd1, %rd14;
	ld.global.f64 	%fd57, [%rd26];
	sub.f64 	%fd58, %fd57, %fd56;
	st.global.f64 	[%rd26], %fd58;
	bra.uni 	$L__BB0_7;
$L__BB0_6:
	mul.f64 	%fd7, %fd4, %fd5;
	div.rn.f64 	%fd8, %fd2, %fd3;
	mov.f64 	%fd9, 0d3FE0000000000000;
	copysign.f64 	%fd10, %fd8, %fd9;
	add.rz.f64 	%fd11, %fd8, %fd10;
	cvt.rzi.f64.f64 	%fd12, %fd11;
	mul.f64 	%fd13, %fd7, %fd12;
	add.s64 	%rd17, %rd2, %rd14;
	ld.global.f64 	%fd14, [%rd17];
	sub.f64 	%fd15, %fd14, %fd13;
	st.global.f64 	[%rd17], %fd15;
	ld.global.f64 	%fd16, [%rd3];
	div.rn.f64 	%fd17, %fd15, %fd16;
	copysign.f64 	%fd18, %fd17, %fd9;
	add.rz.f64 	%fd19, %fd17, %fd18;
	cvt.rzi.f64.f64 	%fd20, %fd19;
	mul.f64 	%fd21, %fd16, %fd20;
	sub.f64 	%fd22, %fd15, %fd21;
	st.global.f64 	[%rd17], %fd22;
	ld.global.f64 	%fd23, [%rd4];
	ld.global.f64 	%fd24, [%rd3+16];
	div.rn.f64 	%fd25, %fd23, %fd24;
	copysign.f64 	%fd26, %fd25, %fd9;
	add.rz.f64 	%fd27, %fd25, %fd26;
	cvt.rzi.f64.f64 	%fd28, %fd27;
	mul.f64 	%fd29, %fd4, %fd28;
	add.s64 	%rd18, %rd1, %rd14;
	ld.global.f64 	%fd30, [%rd18];
	sub.f64 	%fd31, %fd30, %fd29;
	st.global.f64 	[%rd18], %fd31;
$L__BB0_7:
	ret;

}


// ===== COMPILED SASS (sm_100) =====

	.target	sm_100

	.elftype	@"ET_EXEC"


//--------------------- .note.nv.tkinfo           --------------------------
	.section	.note.nv.tkinfo,"",@"SHT_NOTE"
	.sectionflags	@"SHF_NOTE_NV_TKINFO"
	.tkinfo
        /*0018*/ 	.word	0x00000002
        /*0030*/ 	.string	""
        /*0030*/ 	.string	"ptxas"
        /*0030*/ 	.string	"Cuda compilation tools, release 13.0, V13.0.88"
        /*0030*/ 	.string	"Build cuda_13.0.r13.0/compiler.36424714_0"
        /*0030*/ 	.string	"-arch sm_100 -m 64 "



//--------------------- .note.nv.cuinfo           --------------------------
	.section	.note.nv.cuinfo,"",@"SHT_NOTE"
	.sectionflags	@"SHF_NOTE_NV_CUINFO"
        /*0018*/ 	.short	0x0002
        /*001a*/ 	.short	0x0064
        /*001c*/ 	.short	0x0082
	.zero		2


//--------------------- .nv.info                  --------------------------
	.section	.nv.info,"",@"SHT_CUDA_INFO"
	.align	4


	//----- nvinfo : EIATTR_REGCOUNT
	.align		4
        /*0000*/ 	.byte	0x04, 0x2f
        /*0002*/ 	.short	(.L_1 - .L_0)
	.align		4
.L_0:
        /*0004*/ 	.word	index@(_Z18nonslipXperiodicBCPdS_S_S_S_S_dS_di)
        /*0008*/ 	.word	0x00000020


	//----- nvinfo : EIATTR_FRAME_SIZE
	.align		4
.L_1:
        /*000c*/ 	.byte	0x04, 0x11
        /*000e*/ 	.short	(.L_3 - .L_2)
	.align		4
.L_2:
        /*0010*/ 	.word	index@($__internal_0_$__cuda_sm20_div_rn_f64_full)
        /*0014*/ 	.word	0x00000000


	//----- nvinfo : EIATTR_FRAME_SIZE
	.align		4
.L_3:
        /*0018*/ 	.byte	0x04, 0x11
        /*001a*/ 	.short	(.L_5 - .L_4)
	.align		4
.L_4:
        /*001c*/ 	.word	index@(_Z18nonslipXperiodicBCPdS_S_S_S_S_dS_di)
        /*0020*/ 	.word	0x00000000


	//----- nvinfo : EIATTR_MIN_STACK_SIZE
	.align		4
.L_5:
        /*0024*/ 	.byte	0x04, 0x12
        /*0026*/ 	.short	(.L_7 - .L_6)
	.align		4
.L_6:
        /*0028*/ 	.word	index@(_Z18nonslipXperiodicBCPdS_S_S_S_S_dS_di)
        /*002c*/ 	.word	0x00000000
.L_7:


//--------------------- .nv.compat                --------------------------
	.section	.nv.compat,"",@"SHT_CUDA_COMPAT_INFO"
	.align	4
        /*0000*/ 	.byte	0x02, 0x09, 0x00, 0x00, 0x02, 0x02, 0x01, 0x00, 0x02, 0x05, 0x05, 0x00, 0x03, 0x07, 0x01, 0x01
        /*0010*/ 	.byte	0x02, 0x03, 0x00, 0x00, 0x02, 0x06, 0x01, 0x00, 0x04, 0x0b, 0x08, 0x00, 0x01, 0x00, 0x00, 0x00
        /*0020*/ 	.byte	0x00, 0x00, 0x00, 0x00


//--------------------- .nv.info._Z18nonslipXperiodicBCPdS_S_S_S_S_dS_di --------------------------
	.section	.nv.info._Z18nonslipXperiodicBCPdS_S_S_S_S_dS_di,"",@"SHT_CUDA_INFO"
	.sectionflags	@""
	.align	4


	//----- nvinfo : EIATTR_CUDA_API_VERSION
	.align		4
        /*0000*/ 	.byte	0x04, 0x37
        /*0002*/ 	.short	(.L_9 - .L_8)
.L_8:
        /*0004*/ 	.word	0x00000082


	//----- nvinfo : EIATTR_KPARAM_INFO
	.align		4
.L_9:
        /*0008*/ 	.byte	0x04, 0x17
        /*000a*/ 	.short	(.L_11 - .L_10)
.L_10:
        /*000c*/ 	.word	0x00000000
        /*0010*/ 	.short	0x0009
        /*0012*/ 	.short	0x0048
        /*0014*/ 	.byte	0x00, 0xf0, 0x11, 0x00


	//----- nvinfo : EIATTR_KPARAM_INFO
	.align		4
.L_11:
        /*0018*/ 	.byte	0x04, 0x17
        /*001a*/ 	.short	(.L_13 - .L_12)
.L_12:
        /*001c*/ 	.word	0x00000000
        /*0020*/ 	.short	0x0008
        /*0022*/ 	.short	0x0040
        /*0024*/ 	.byte	0x00, 0xf0, 0x21, 0x00


	//----- nvinfo : EIATTR_KPARAM_INFO
	.align		4
.L_13:
        /*0028*/ 	.byte	0x04, 0x17
        /*002a*/ 	.short	(.L_15 - .L_14)
.L_14:
        /*002c*/ 	.word	0x00000000
        /*0030*/ 	.short	0x0007
        /*0032*/ 	.short	0x0038
        /*0034*/ 	.byte	0x00, 0xf5, 0x21, 0x00


	//----- nvinfo : EIATTR_KPARAM_INFO
	.align		4
.L_15:
        /*0038*/ 	.byte	0x04, 0x17
        /*003a*/ 	.short	(.L_17 - .L_16)
.L_16:
        /*003c*/ 	.word	0x00000000
        /*0040*/ 	.short	0x0006
        /*0042*/ 	.short	0x0030
        /*0044*/ 	.byte	0x00, 0xf0, 0x21, 0x00


	//----- nvinfo : EIATTR_KPARAM_INFO
	.align		4
.L_17:
        /*0048*/ 	.byte	0x04, 0x17
        /*004a*/ 	.short	(.L_19 - .L_18)
.L_18:
        /*004c*/ 	.word	0x00000000
        /*0050*/ 	.short	0x0005
        /*0052*/ 	.short	0x0028
        /*0054*/ 	.byte	0x00, 0xf5, 0x21, 0x00


	//----- nvinfo : EIATTR_KPARAM_INFO
	.align		4
.L_19:
        /*0058*/ 	.byte	0x04, 0x17
        /*005a*/ 	.short	(.L_21 - .L_20)
.L_20:
        /*005c*/ 	.word	0x00000000
        /*0060*/ 	.short	0x0004
        /*0062*/ 	.short	0x0020
        /*0064*/ 	.byte	0x00, 0xf5, 0x21, 0x00


	//----- nvinfo : EIATTR_KPARAM_INFO
	.align		4
.L_21:
        /*0068*/ 	.byte	0x04, 0x17
        /*006a*/ 	.short	(.L_23 - .L_22)
.L_22:
        /*006c*/ 	.word	0x00000000
        /*0070*/ 	.short	0x0003
        /*0072*/ 	.short	0x0018
        /*0074*/ 	.byte	0x00, 0xf5, 0x21, 0x00


	//----- nvinfo : EIATTR_KPARAM_INFO
	.align		4
.L_23:
        /*0078*/ 	.byte	0x04, 0x17
        /*007a*/ 	.short	(.L_25 - .L_24)
.L_24:
        /*007c*/ 	.word	0x00000000
        /*0080*/ 	.short	0x0002
        /*0082*/ 	.short	0x0010
        /*0084*/ 	.byte	0x00, 0xf5, 0x21, 0x00


	//----- nvinfo : EIATTR_KPARAM_INFO
	.align		4
.L_25:
        /*0088*/ 	.byte	0x04, 0x17
        /*008a*/ 	.short	(.L_27 - .L_26)
.L_26:
        /*008c*/ 	.word	0x00000000
        /*0090*/ 	.short	0x0001
        /*0092*/ 	.short	0x0008
        /*0094*/ 	.byte	0x00, 0xf5, 0x21, 0x00


	//----- nvinfo : EIATTR_KPARAM_INFO
	.align		4
.L_27:
        /*0098*/ 	.byte	0x04, 0x17
        /*009a*/ 	.short	(.L_29 - .L_28)
.L_28:
        /*009c*/ 	.word	0x00000000
        /*00a0*/ 	.short	0x0000
        /*00a2*/ 	.short	0x0000
        /*00a4*/ 	.byte	0x00, 0xf5, 0x21, 0x00


	//----- nvinfo : EIATTR_SPARSE_MMA_MASK
	.align		4
.L_29:
        /*00a8*/ 	.byte	0x03, 0x50
        /*00aa*/ 	.short	0x0000


	//----- nvinfo : EIATTR_MAXREG_COUNT
	.align		4
        /*00ac*/ 	.byte	0x03, 0x1b
        /*00ae*/ 	.short	0x00ff


	//----- nvinfo : EIATTR_MERCURY_ISA_VERSION
	.align		4
        /*00b0*/ 	.byte	0x03, 0x5f
        /*00b2*/ 	.short	0x0101


	//----- nvinfo : EIATTR_VRC_CTA_INIT_COUNT
	.align		4
        /*00b4*/ 	.byte	0x02, 0x4a
	.zero		1
	.zero		1


	//----- nvinfo : EIATTR_EXIT_INSTR_OFFSETS
	.align		4
        /*00b8*/ 	.byte	0x04, 0x1c
        /*00ba*/ 	.short	(.L_31 - .L_30)


	//   ....[0]....
.L_30:
        /*00bc*/ 	.word	0x00000070


	//   ....[1]....
        /*00c0*/ 	.word	0x00000890


	//   ....[2]....
        /*00c4*/ 	.word	0x00000ee0


	//----- nvinfo : EIATTR_CRS_STACK_SIZE
	.align		4
.L_31:
        /*00c8*/ 	.byte	0x04, 0x1e
        /*00ca*/ 	.short	(.L_33 - .L_32)
.L_32:
        /*00cc*/ 	.word	0x00000000


	//----- nvinfo : EIATTR_CBANK_PARAM_SIZE
	.align		4
.L_33:
        /*00d0*/ 	.byte	0x03, 0x19
        /*00d2*/ 	.short	0x004c


	//----- nvinfo : EIATTR_PARAM_CBANK
	.align		4
        /*00d4*/ 	.byte	0x04, 0x0a
        /*00d6*/ 	.short	(.L_35 - .L_34)
	.align		4
.L_34:
        /*00d8*/ 	.word	index@(.nv.constant0._Z18nonslipXperiodicBCPdS_S_S_S_S_dS_di)
        /*00dc*/ 	.short	0x0380
        /*00de*/ 	.short	0x004c


	//----- nvinfo : EIATTR_SW_WAR
	.align		4
.L_35:
        /*00e0*/ 	.byte	0x04, 0x36
        /*00e2*/ 	.short	(.L_37 - .L_36)
.L_36:
        /*00e4*/ 	.word	0x00000008
.L_37:


//--------------------- .nv.callgraph             --------------------------
	.section	.nv.callgraph,"",@"SHT_CUDA_CALLGRAPH"
	.align	4
	.sectionentsize	8
	.align		4
        /*0000*/ 	.word	0x00000000
	.align		4
        /*0004*/ 	.word	0xffffffff
	.align		4
        /*0008*/ 	.word	0x00000000
	.align		4
        /*000c*/ 	.word	0xfffffffe
	.align		4
        /*0010*/ 	.word	0x00000000
	.align		4
        /*0014*/ 	.word	0xfffffffd
	.align		4
        /*0018*/ 	.word	0x00000000
	.align		4
        /*001c*/ 	.word	0xfffffffc


//--------------------- .text._Z18nonslipXperiodicBCPdS_S_S_S_S_dS_di --------------------------
	.section	.text._Z18nonslipXperiodicBCPdS_S_S_S_S_dS_di,"ax",@progbits
	.align	128
        .global         _Z18nonslipXperiodicBCPdS_S_S_S_S_dS_di
        .type           _Z18nonslipXperiodicBCPdS_S_S_S_S_dS_di,@function
        .size           _Z18nonslipXperiodicBCPdS_S_S_S_S_dS_di,(.L_x_21 - _Z18nonslipXperiodicBCPdS_S_S_S_S_dS_di)
        .other          _Z18nonslipXperiodicBCPdS_S_S_S_S_dS_di,@"STO_CUDA_ENTRY STV_DEFAULT"
_Z18nonslipXperiodicBCPdS_S_S_S_S_dS_di:
.text._Z18nonslipXperiodicBCPdS_S_S_S_S_dS_di:
[----:B------:R-:W-:Y:S01]  /*0000*/  LDC R1, c[0x0][0x37c] ;  /* 0x0000df00ff017b82 */ /* 0x000fe20000000800 */
[----:B------:R-:W0:Y:S07]  /*0010*/  S2R R3, SR_TID.X ;  /* 0x0000000000037919 */ /* 0x000e2e0000002100 */
[----:B------:R-:W0:Y:S01]  /*0020*/  S2UR UR4, SR_CTAID.X ;  /* 0x00000000000479c3 */ /* 0x000e220000002500 */
[----:B------:R-:W1:Y:S07]  /*0030*/  LDCU UR5, c[0x0][0x3c8] ;  /* 0x00007900ff0577ac */ /* 0x000e6e0008000800 */
[----:B------:R-:W0:Y:S02]  /*0040*/  LDC R2, c[0x0][0x360] ;  /* 0x0000d800ff027b82 */ /* 0x000e240000000800 */
[----:B0-----:R-:W-:-:S05]  /*0050*/  IMAD R2, R2, UR4, R3 ;  /* 0x0000000402027c24 */ /* 0x001fca000f8e0203 */
[----:B-1----:R-:W-:-:S13]  /*0060*/  ISETP.GE.AND P0, PT, R2, UR5, PT ;  /* 0x0000000502007c0c */ /* 0x002fda000bf06270 */
[----:B------:R-:W-:Y:S05]  /*0070*/  @P0 EXIT ;  /* 0x000000000000094d */ /* 0x000fea0003800000 */
[----:B------:R-:W0:Y:S01]  /*0080*/  LDC.64 R4, c[0x0][0x388] ;  /* 0x0000e200ff047b82 */ /* 0x000e220000000a00 */
[----:B------:R-:W1:Y:S07]  /*0090*/  LDCU.64 UR4, c[0x0][0x358] ;  /* 0x00006b00ff0477ac */ /* 0x000e6e0008000a00 */
[----:B------:R-:W2:Y:S01]  /*00a0*/  LDC.64 R22, c[0x0][0x390] ;  /* 0x0000e400ff167b82 */ /* 0x000ea20000000a00 */
[----:B0-----:R-:W-:-:S06]  /*00b0*/  IMAD.WIDE R4, R2, 0x8, R4 ;  /* 0x0000000802047825 */ /* 0x001fcc00078e0204 */
[----:B-1----:R-:W3:Y:S01]  /*00c0*/  LDG.E.64 R4, desc[UR4][R4.64] ;  /* 0x0000000404047981 */ /* 0x002ee2000c1e1b00 */
[----:B------:R-:W-:Y:S01]  /*00d0*/  BSSY.RECONVERGENT B0, `(.L_x_0) ;  /* 0x000000e000007945 */ /* 0x000fe20003800200 */
[----:B--2---:R-:W-:Y:S01]  /*00e0*/  IMAD.WIDE R22, R2, 0x8, R22 ;  /* 0x0000000802167825 */ /* 0x004fe200078e0216 */
[----:B---3--:R-:W-:-:S14]  /*00f0*/  DSETP.NEU.AND P0, PT, R4, RZ, PT ;  /* 0x000000ff0400722a */ /* 0x008fdc0003f0d000 */
[----:B------:R-:W-:Y:S05]  /*0100*/  @!P0 BRA `(.L_x_1) ;  /* 0x0000000000288947 */ /* 0x000fea0003800000 */
[----:B------:R-:W0:Y:S02]  /*0110*/  LDC.64 R12, c[0x0][0x3b8] ;  /* 0x0000ee00ff0c7b82 */ /* 0x000e240000000a00 */
[----:B0-----:R-:W2:Y:S02]  /*0120*/  LDG.E.64 R6, desc[UR4][R12.64+0x8] ;  /* 0x000008040c067981 */ /* 0x001ea4000c1e1b00 */
[----:B--2---:R-:W-:-:S14]  /*0130*/  DSETP.NEU.AND P0, PT, R4, R6, PT ;  /* 0x000000060400722a */ /* 0x004fdc0003f0d000 */
[----:B------:R-:W-:Y:S05]  /*0140*/  @!P0 BRA `(.L_x_1) ;  /* 0x0000000000188947 */ /* 0x000fea0003800000 */
[----:B------:R-:W2:Y:S02]  /*0150*/  LDG.E.64 R10, desc[UR4][R22.64] ;  /* 0x00000004160a7981 */ /* 0x000ea4000c1e1b00 */
[----:B--2---:R-:W-:-:S14]  /*0160*/  DSETP.NEU.AND P0, PT, R10, RZ, PT ;  /* 0x000000ff0a00722a */ /* 0x004fdc0003f0d000 */
[----:B------:R-:W-:Y:S05]  /*0170*/  @!P0 BRA `(.L_x_1) ;  /* 0x00000000000c8947 */ /* 0x000fea0003800000 */
[----:B------:R-:W2:Y:S02]  /*0180*/  LDG.E.64 R12, desc[UR4][R12.64+0x10] ;  /* 0x000010040c0c7981 */ /* 0x000ea4000c1e1b00 */
[----:B--2---:R-:W-:-:S14]  /*0190*/  DSETP.NEU.AND P0, PT, R10, R12, PT ;  /* 0x0000000c0a00722a */ /* 0x004fdc0003f0d000 */
[----:B------:R-:W-:Y:S05]  /*01a0*/  @P0 BRA `(.L_x_2) ;  /* 0x0000000400bc0947 */ /* 0x000fea0003800000 */
.L_x_1:
[----:B------:R-:W-:Y:S05]  /*01b0*/  BSYNC.RECONVERGENT B0 ;  /* 0x0000000000007941 */ /* 0x000fea0003800200 */
.L_x_0:
[----:B------:R-:W0:Y:S08]  /*01c0*/  LDC.64 R4, c[0x0][0x3a0] ;  /* 0x0000e800ff047b82 */ /* 0x000e300000000a00 */
[----:B------:R-:W1:Y:S08]  /*01d0*/  LDC.64 R6, c[0x0][0x3a8] ;  /* 0x0000ea00ff067b82 */ /* 0x000e700000000a00 */
[----:B------:R-:W2:Y:S01]  /*01e0*/  LDC.64 R12, c[0x0][0x3b8] ;  /* 0x0000ee00ff0c7b82 */ /* 0x000ea20000000a00 */
[----:B------:R-:W-:Y:S01]  /*01f0*/  IMAD.MOV.U32 R8, RZ, RZ, 0x1 ;  /* 0x00000001ff087424 */ /* 0x000fe200078e00ff */
[----:B------:R-:W3:Y:S01]  /*0200*/  LDCU.64 UR6, c[0x0][0x3b0] ;  /* 0x00007600ff0677ac */ /* 0x000ee20008000a00 */
[----:B0-----:R-:W-:-:S05]  /*0210*/  IMAD.WIDE R4, R2, 0x8, R4 ;  /* 0x0000000802047825 */ /* 0x001fca00078e0204 */
[----:B------:R-:W3:Y:S01]  /*0220*/  LDC.64 R16, c[0x0][0x3c0] ;  /* 0x0000f000ff107b82 */ /* 0x000ee20000000a00 */
[----:B------:R0:W-:Y:S01]  /*0230*/  STG.E.64 desc[UR4][R4.64], RZ ;  /* 0x000000ff04007986 */ /* 0x0001e2000c101b04 */
[----:B-1----:R-:W-:-:S05]  /*0240*/  IMAD.WIDE R6, R2, 0x8, R6 ;  /* 0x0000000802067825 */ /* 0x002fca00078e0206 */
[----:B------:R1:W-:Y:S04]  /*0250*/  STG.E.64 desc[UR4][R6.64], RZ ;  /* 0x000000ff06007986 */ /* 0x0003e8000c101b04 */
[----:B--2---:R-:W2:Y:S04]  /*0260*/  LDG.E.64 R12, desc[UR4][R12.64+0x10] ;  /* 0x000010040c0c7981 */ /* 0x004ea8000c1e1b00 */
[----:B------:R-:W4:Y:S01]  /*0270*/  LDG.E.64 R10, desc[UR4][R22.64] ;  /* 0x00000004160a7981 */ /* 0x000f22000c1e1b00 */
[----:B------:R-:W-:Y:S01]  /*0280*/  BSSY.RECONVERGENT B0, `(.L_x_3) ;  /* 0x0000013000007945 */ /* 0x000fe20003800200 */
[----:B---3--:R-:W-:Y:S01]  /*0290*/  DMUL R16, R16, UR6 ;  /* 0x0000000610107c28 */ /* 0x008fe20008000000 */
[----:B--2---:R-:W2:Y:S01]  /*02a0*/  MUFU.RCP64H R9, R13 ;  /* 0x0000000d00097308 */ /* 0x004ea20000001800 */
[----:B----4-:R-:W-:Y:S01]  /*02b0*/  FSETP.GEU.AND P1, PT, |R11|, 6.5827683646048100446e-37, PT ;  /* 0x036000000b00780b */ /* 0x010fe20003f2e200 */
[----:B--2---:R-:W-:-:S08]  /*02c0*/  DFMA R14, -R12, R8, 1 ;  /* 0x3ff000000c0e742b */ /* 0x004fd00000000108 */
[----:B------:R-:W-:-:S08]  /*02d0*/  DFMA R14, R14, R14, R14 ;  /* 0x0000000e0e0e722b */ /* 0x000fd0000000000e */
[----:B------:R-:W-:-:S08]  /*02e0*/  DFMA R14, R8, R14, R8 ;  /* 0x0000000e080e722b */ /* 0x000fd00000000008 */
[----:B------:R-:W-:-:S08]  /*02f0*/  DFMA R8, -R12, R14, 1 ;  /* 0x3ff000000c08742b */ /* 0x000fd0000000010e */
[----:B------:R-:W-:-:S08]  /*0300*/  DFMA R8, R14, R8, R14 ;  /* 0x000000080e08722b */ /* 0x000fd0000000000e */
[----:B0-----:R-:W-:-:S08]  /*0310*/  DMUL R4, R10, R8 ;  /* 0x000000080a047228 */ /* 0x001fd00000000000 */
[----:B-1----:R-:W-:-:S08]  /*0320*/  DFMA R6, -R12, R4, R10 ;  /* 0x000000040c06722b */ /* 0x002fd0000000010a */
[----:B------:R-:W-:-:S10]  /*0330*/  DFMA R4, R8, R6, R4 ;  /* 0x000000060804722b */ /* 0x000fd40000000004 */
[----:B------:R-:W-:-:S05]  /*0340*/  FFMA R0, RZ, R13, R5 ;  /* 0x0000000dff007223 */ /* 0x000fca0000000005 */
[----:B------:R-:W-:-:S13]  /*0350*/  FSETP.GT.AND P0, PT, |R0|, 1.469367938527859385e-39, PT ;  /* 0x001000000000780b */ /* 0x000fda0003f04200 */
[----:B------:R-:W-:Y:S05]  /*0360*/  @P0 BRA P1, `(.L_x_4) ;  /* 0x0000000000100947 */ /* 0x000fea0000800000 */
[----:B------:R-:W-:-:S07]  /*0370*/  MOV R0, 0x390 ;  /* 0x0000039000007802 */ /* 0x000fce0000000f00 */
[----:B------:R-:W-:Y:S05]  /*0380*/  CALL.REL.NOINC `($__internal_0_$__cuda_sm20_div_rn_f64_full) ;  /* 0x0000000800d87944 */ /* 0x000fea0003c00000 */
[----:B------:R-:W-:Y:S02]  /*0390*/  IMAD.MOV.U32 R4, RZ, RZ, R26 ;  /* 0x000000ffff047224 */ /* 0x000fe400078e001a */
[----:B------:R-:W-:-:S07]  /*03a0*/  IMAD.MOV.U32 R5, RZ, RZ, R27 ;  /* 0x000000ffff057224 */ /* 0x000fce00078e001b */
.L_x_4:
[----:B------:R-:W-:Y:S05]  /*03b0*/  BSYNC.RECONVERGENT B0 ;  /* 0x0000000000007941 */ /* 0x000fea0003800200 */
.L_x_3:
[----:B------:R-:W0:Y:S02]  /*03c0*/  LDC.64 R20, c[0x0][0x380] ;  /* 0x0000e000ff147b82 */ /* 0x000e240000000a00 */
[----:B0-----:R-:W-:-:S05]  /*03d0*/  IMAD.WIDE R20, R2, 0x8, R20 ;  /* 0x0000000802147825 */ /* 0x001fca00078e0214 */
[----:B------:R-:W2:Y:S01]  /*03e0*/  LDG.E.64 R8, desc[UR4][R20.64] ;  /* 0x0000000414087981 */ /* 0x000ea2000c1e1b00 */
[----:B------:R-:W-:Y:S01]  /*03f0*/  IMAD.MOV.U32 R7, RZ, RZ, 0x3fe00000 ;  /* 0x3fe00000ff077424 */ /* 0x000fe200078e00ff */
[----:B------:R-:W0:Y:S01]  /*0400*/  LDC.64 R18, c[0x0][0x3b8] ;  /* 0x0000ee00ff127b82 */ /* 0x000e220000000a00 */
[----:B------:R-:W-:-:S03]  /*0410*/  IMAD.MOV.U32 R6, RZ, RZ, RZ ;  /* 0x000000ffff067224 */ /* 0x000fc600078e00ff */
[----:B------:R-:W-:-:S06]  /*0420*/  LOP3.LUT R7, R7, 0x80000000, R5, 0xb8, !PT ;  /* 0x8000000007077812 */ /* 0x000fcc00078eb805 */
[----:B------:R-:W-:-:S10]  /*0430*/  DADD.RZ R4, R6, R4 ;  /* 0x0000000006047229 */ /* 0x000fd4000000c004 */
[----:B------:R-:W2:Y:S02]  /*0440*/  FRND.F64.TRUNC R4, R4 ;  /* 0x0000000400047313 */ /* 0x000ea4000030d800 */
[----:B--2---:R-:W-:-:S07]  /*0450*/  DFMA R16, -R16, R4, R8 ;  /* 0x000000041010722b */ /* 0x004fce0000000108 */
[----:B------:R1:W-:Y:S04]  /*0460*/  STG.E.64 desc[UR4][R20.64], R16 ;  /* 0x0000001014007986 */ /* 0x0003e8000c101b04 */
[----:B0-----:R-:W2:Y:S01]  /*0470*/  LDG.E.64 R18, desc[UR4][R18.64] ;  /* 0x0000000412127981 */ /* 0x001ea2000c1e1b00 */
[----:B------:R-:W-:Y:S01]  /*0480*/  IMAD.MOV.U32 R6, RZ, RZ, 0x1 ;  /* 0x00000001ff067424 */ /* 0x000fe200078e00ff */
[----:B------:R-:W-:Y:S01]  /*0490*/  FSETP.GEU.AND P1, PT, |R17|, 6.5827683646048100446e-37, PT ;  /* 0x036000001100780b */ /* 0x000fe20003f2e200 */
[----:B------:R-:W-:Y:S01]  /*04a0*/  BSSY.RECONVERGENT B0, `(.L_x_5) ;  /* 0x0000015000007945 */ /* 0x000fe20003800200 */
[----:B--2---:R-:W0:Y:S03]  /*04b0*/  MUFU.RCP64H R7, R19 ;  /* 0x0000001300077308 */ /* 0x004e260000001800 */
[----:B0-----:R-:W-:-:S08]  /*04c0*/  DFMA R8, -R18, R6, 1 ;  /* 0x3ff000001208742b */ /* 0x001fd00000000106 */
[----:B------:R-:W-:-:S08]  /*04d0*/  DFMA R8, R8, R8, R8 ;  /* 0x000000080808722b */ /* 0x000fd00000000008 */
[----:B------:R-:W-:-:S08]  /*04e0*/  DFMA R8, R6, R8, R6 ;  /* 0x000000080608722b */ /* 0x000fd00000000006 */
[----:B------:R-:W-:-:S08]  /*04f0*/  DFMA R6, -R18, R8, 1 ;  /* 0x3ff000001206742b */ /* 0x000fd00000000108 */
[----:B------:R-:W-:-:S08]  /*0500*/  DFMA R6, R8, R6, R8 ;  /* 0x000000060806722b */ /* 0x000fd00000000008 */
[----:B------:R-:W-:-:S08]  /*0510*/  DMUL R4, R16, R6 ;  /* 0x0000000610047228 */ /* 0x000fd00000000000 */
[----:B------:R-:W-:-:S08]  /*0520*/  DFMA R8, -R18, R4, R16 ;  /* 0x000000041208722b */ /* 0x000fd00000000110 */
[----:B------:R-:W-:-:S10]  /*0530*/  DFMA R4, R6, R8, R4 ;  /* 0x000000080604722b */ /* 0x000fd40000000004 */
[----:B------:R-:W-:-:S05]  /*0540*/  FFMA R0, RZ, R19, R5 ;  /* 0x00000013ff007223 */ /* 0x000fca0000000005 */
[----:B------:R-:W-:-:S13]  /*0550*/  FSETP.GT.AND P0, PT, |R0|, 1.469367938527859385e-39, PT ;  /* 0x001000000000780b */ /* 0x000fda0003f04200 */
[----:B-1----:R-:W-:Y:S05]  /*0560*/  @P0 BRA P1, `(.L_x_6) ;  /* 0x0000000000200947 */ /* 0x002fea0000800000 */
[----:B------:R-:W-:Y:S01]  /*0570*/  IMAD.MOV.U32 R10, RZ, RZ, R16 ;  /* 0x000000ffff0a7224 */ /* 0x000fe200078e0010 */
[----:B------:R-:W-:Y:S01]  /*0580*/  MOV R12, R18 ;  /* 0x00000012000c7202 */ /* 0x000fe20000000f00 */
[----:B------:R-:W-:Y:S01]  /*0590*/  IMAD.MOV.U32 R11, RZ, RZ, R17 ;  /* 0x000000ffff0b7224 */ /* 0x000fe200078e0011 */
[----:B------:R-:W-:Y:S01]  /*05a0*/  MOV R0, 0x5d0 ;  /* 0x000005d000007802 */ /* 0x000fe20000000f00 */
[----:B------:R-:W-:-:S07]  /*05b0*/  IMAD.MOV.U32 R13, RZ, RZ, R19 ;  /* 0x000000ffff0d7224 */ /* 0x000fce00078e0013 */
[----:B------:R-:W-:Y:S05]  /*05c0*/  CALL.REL.NOINC `($__internal_0_$__cuda_sm20_div_rn_f64_full) ;  /* 0x0000000800487944 */ /* 0x000fea0003c00000 */
[----:B------:R-:W-:Y:S02]  /*05d0*/  IMAD.MOV.U32 R4, RZ, RZ, R26 ;  /* 0x000000ffff047224 */ /* 0x000fe400078e001a */
[----:B------:R-:W-:-:S07]  /*05e0*/  IMAD.MOV.U32 R5, RZ, RZ, R27 ;  /* 0x000000ffff057224 */ /* 0x000fce00078e001b */
.L_x_6:
[----:B------:R-:W-:Y:S05]  /*05f0*/  BSYNC.RECONVERGENT B0 ;  /* 0x0000000000007941 */ /* 0x000fea0003800200 */
.L_x_5:
[----:B------:R-:W-:Y:S01]  /*0600*/  IMAD.MOV.U32 R7, RZ, RZ, 0x3fe00000 ;  /* 0x3fe00000ff077424 */ /* 0x000fe200078e00ff */
[----:B------:R-:W0:Y:S01]  /*0610*/  LDC.64 R12, c[0x0][0x3b8] ;  /* 0x0000ee00ff0c7b82 */ /* 0x000e220000000a00 */
[----:B------:R-:W-:-:S03]  /*0620*/  IMAD.MOV.U32 R6, RZ, RZ, RZ ;  /* 0x000000ffff067224 */ /* 0x000fc600078e00ff */
[----:B------:R-:W-:-:S06]  /*0630*/  LOP3.LUT R7, R7, 0x80000000, R5, 0xb8, !PT ;  /* 0x8000000007077812 */ /* 0x000fcc00078eb805 */
[----:B------:R-:W-:-:S10]  /*0640*/  DADD.RZ R4, R6, R4 ;  /* 0x0000000006047229 */ /* 0x000fd4000000c004 */
[----:B------:R-:W1:Y:S02]  /*0650*/  FRND.F64.TRUNC R4, R4 ;  /* 0x0000000400047313 */ /* 0x000e64000030d800 */
[----:B-1----:R-:W-:-:S07]  /*0660*/  DFMA R16, -R18, R4, R16 ;  /* 0x000000041210722b */ /* 0x002fce0000000110 */
[----:B------:R1:W-:Y:S04]  /*0670*/  STG.E.64 desc[UR4][R20.64], R16 ;  /* 0x0000001014007986 */ /* 0x0003e8000c101b04 */
[----:B0-----:R-:W2:Y:S04]  /*0680*/  LDG.E.64 R12, desc[UR4][R12.64+0x10] ;  /* 0x000010040c0c7981 */ /* 0x001ea8000c1e1b00 */
[----:B------:R-:W3:Y:S01]  /*0690*/  LDG.E.64 R10, desc[UR4][R22.64] ;  /* 0x00000004160a7981 */ /* 0x000ee2000c1e1b00 */
[----:B------:R-:W-:Y:S01]  /*06a0*/  IMAD.MOV.U32 R6, RZ, RZ, 0x1 ;  /* 0x00000001ff067424 */ /* 0x000fe200078e00ff */
[----:B------:R-:W-:Y:S01]  /*06b0*/  BSSY.RECONVERGENT B0, `(.L_x_7) ;  /* 0x0000012000007945 */ /* 0x000fe20003800200 */
[----:B--2---:R-:W0:Y:S01]  /*06c0*/  MUFU.RCP64H R7, R13 ;  /* 0x0000000d00077308 */ /* 0x004e220000001800 */
[----:B---3--:R-:W-:-:S03]  /*06d0*/  FSETP.GEU.AND P1, PT, |R11|, 6.5827683646048100446e-37, PT ;  /* 0x036000000b00780b */ /* 0x008fc60003f2e200 */
        /* <DEDUP_REMOVED lines=11> */
[----:B------:R-:W-:-:S07]  /*0790*/  MOV R0, 0x7b0 ;  /* 0x000007b000007802 */ /* 0x000fce0000000f00 */
[----:B------:R-:W-:Y:S05]  /*07a0*/  CALL.REL.NOINC `($__internal_0_$__cuda_sm20_div_rn_f64_full) ;  /* 0x0000000400d07944 */ /* 0x000fea0003c00000 */
[----:B------:R-:W-:Y:S01]  /*07b0*/  IMAD.MOV.U32 R4, RZ, RZ, R26 ;  /* 0x000000ffff047224 */ /* 0x000fe200078e001a */
[----:B------:R-:W-:-:S07]  /*07c0*/  MOV R5, R27 ;  /* 0x0000001b00057202 */ /* 0x000fce0000000f00 */
.L_x_8:
[----:B------:R-:W-:Y:S05]  /*07d0*/  BSYNC.RECONVERGENT B0 ;  /* 0x0000000000007941 */ /* 0x000fea0003800200 */
.L_x_7:
[----:B------:R-:W0:Y:S01]  /*07e0*/  LDC.64 R6, c[0x0][0x398] ;  /* 0x0000e600ff067b82 */ /* 0x000e220000000a00 */
[----:B------:R-:W-:Y:S01]  /*07f0*/  IMAD.MOV.U32 R3, RZ, RZ, 0x3fe00000 ;  /* 0x3fe00000ff037424 */ /* 0x000fe200078e00ff */
[----:B------:R-:W1:Y:S01]  /*0800*/  LDCU.64 UR6, c[0x0][0x3b0] ;  /* 0x00007600ff0677ac */ /* 0x000e620008000a00 */
[----:B0-----:R-:W-:-:S05]  /*0810*/  IMAD.WIDE R6, R2, 0x8, R6 ;  /* 0x0000000802067825 */ /* 0x001fca00078e0206 */
[----:B------:R-:W1:Y:S01]  /*0820*/  LDG.E.64 R8, desc[UR4][R6.64] ;  /* 0x0000000406087981 */ /* 0x000e62000c1e1b00 */
[----:B------:R-:W-:Y:S01]  /*0830*/  LOP3.LUT R3, R3, 0x80000000, R5, 0xb8, !PT ;  /* 0x8000000003037812 */ /* 0x000fe200078eb805 */
[----:B------:R-:W-:-:S06]  /*0840*/  IMAD.MOV.U32 R2, RZ, RZ, RZ ;  /* 0x000000ffff027224 */ /* 0x000fcc00078e00ff */
[----:B------:R-:W-:-:S10]  /*0850*/  DADD.RZ R2, R2, R4 ;  /* 0x0000000002027229 */ /* 0x000fd4000000c004 */
[----:B------:R-:W1:Y:S02]  /*0860*/  FRND.F64.TRUNC R2, R2 ;  /* 0x0000000200027313 */ /* 0x000e64000030d800 */
[----:B-1----:R-:W-:-:S07]  /*0870*/  DFMA R8, -R2, UR6, R8 ;  /* 0x0000000602087c2b */ /* 0x002fce0008000108 */
[----:B------:R-:W-:Y:S01]  /*0880*/  STG.E.64 desc[UR4][R6.64], R8 ;  /* 0x0000000806007986 */ /* 0x000fe2000c101b04 */
[----:B------:R-:W-:Y:S05]  /*0890*/  EXIT ;  /* 0x000000000000794d */ /* 0x000fea0003800000 */
.L_x_2:
[----:B------:R-:W0:Y:S01]  /*08a0*/  MUFU.RCP64H R5, R13 ;  /* 0x0000000d00057308 */ /* 0x000e220000001800 */
[----:B------:R-:W-:Y:S01]  /*08b0*/  IMAD.MOV.U32 R4, RZ, RZ, 0x1 ;  /* 0x00000001ff047424 */ /* 0x000fe200078e00ff */
[----:B------:R-:W1:Y:S01]  /*08c0*/  LDC.64 R18, c[0x0][0x3c0] ;  /* 0x0000f000ff127b82 */ /* 0x000e620000000a00 */
[----:B------:R-:W1:Y:S01]  /*08d0*/  LDCU.64 UR6, c[0x0][0x3b0] ;  /* 0x00007600ff0677ac */ /* 0x000e620008000a00 */
[----:B------:R-:W-:Y:S01]  /*08e0*/  FSETP.GEU.AND P1, PT, |R11|, 6.5827683646048100446e-37, PT ;  /* 0x036000000b00780b */ /* 0x000fe20003f2e200 */
[----:B------:R-:W-:Y:S02]  /*08f0*/  BSSY.RECONVERGENT B1, `(.L_x_9) ;  /* 0x0000011000017945 */ /* 0x000fe40003800200 */
[----:B0-----:R-:W-:-:S08]  /*0900*/  DFMA R6, -R12, R4, 1 ;  /* 0x3ff000000c06742b */ /* 0x001fd00000000104 */
[----:B------:R-:W-:Y:S02]  /*0910*/  DFMA R6, R6, R6, R6 ;  /* 0x000000060606722b */ /* 0x000fe40000000006 */
[----:B-1----:R-:W-:-:S06]  /*0920*/  DMUL R18, R18, UR6 ;  /* 0x0000000612127c28 */ /* 0x002fcc0008000000 */
        /* <DEDUP_REMOVED lines=13> */
.L_x_10:
[----:B------:R-:W-:Y:S05]  /*0a00*/  BSYNC.RECONVERGENT B1 ;  /* 0x0000000000017941 */ /* 0x000fea0003800200 */
.L_x_9:
        /* <DEDUP_REMOVED lines=12> */
[----:B------:R-:W-:Y:S01]  /*0ad0*/  MOV R6, 0x1 ;  /* 0x0000000100067802 */ /* 0x000fe20000000f00 */
[----:B------:R-:W-:Y:S01]  /*0ae0*/  BSSY.RECONVERGENT B1, `(.L_x_11) ;  /* 0x0000016000017945 */ /* 0x000fe20003800200 */
[----:B------:R-:W-:Y:S01]  /*0af0*/  FSETP.GEU.AND P1, PT, |R19|, 6.5827683646048100446e-37, PT ;  /* 0x036000001300780b */ /* 0x000fe20003f2e200 */
        /* <DEDUP_REMOVED lines=13> */
[----:B------:R-:W-:Y:S01]  /*0bd0*/  MOV R0, 0xc20 ;  /* 0x00000c2000007802 */ /* 0x000fe20000000f00 */
[----:B------:R-:W-:Y:S02]  /*0be0*/  IMAD.MOV.U32 R11, RZ, RZ, R19 ;  /* 0x000000ffff0b7224 */ /* 0x000fe400078e0013 */
[----:B------:R-:W-:Y:S02]  /*0bf0*/  IMAD.MOV.U32 R12, RZ, RZ, R16 ;  /* 0x000000ffff0c7224 */ /* 0x000fe400078e0010 */
[----:B------:R-:W-:-:S07]  /*0c00*/  IMAD.MOV.U32 R13, RZ, RZ, R17 ;  /* 0x000000ffff0d7224 */ /* 0x000fce00078e0011 */
[----:B------:R-:W-:Y:S05]  /*0c10*/  CALL.REL.NOINC `($__internal_0_$__cuda_sm20_div_rn_f64_full) ;  /* 0x0000000000b47944 */ /* 0x000fea0003c00000 */
[----:B------:R-:W-:Y:S02]  /*0c20*/  IMAD.MOV.U32 R4, RZ, RZ, R26 ;  /* 0x000000ffff047224 */ /* 0x000fe400078e001a */
[----:B------:R-:W-:-:S07]  /*0c30*/  IMAD.MOV.U32 R5, RZ, RZ, R27 ;  /* 0x000000ffff057224 */ /* 0x000fce00078e001b */
.L_x_12:
[----:B------:R-:W-:Y:S05]  /*0c40*/  BSYNC.RECONVERGENT B1 ;  /* 0x0000000000017941 */ /* 0x000fea0003800200 */
.L_x_11:
[----:B------:R-:W-:Y:S01]  /*0c50*/  IMAD.MOV.U32 R7, RZ, RZ, 0x3fe00000 ;  /* 0x3fe00000ff077424 */ /* 0x000fe200078e00ff */
[----:B------:R-:W-:Y:S01]  /*0c60*/  MOV R6, RZ ;  /* 0x000000ff00067202 */ /* 0x000fe20000000f00 */
[----:B------:R-:W0:Y:S03]  /*0c70*/  LDC.64 R12, c[0x0][0x3b8] ;  /* 0x0000ee00ff0c7b82 */ /* 0x000e260000000a00 */
        /* <DEDUP_REMOVED lines=24> */
[----:B------:R-:W-:Y:S02]  /*0e00*/  IMAD.MOV.U32 R4, RZ, RZ, R26 ;  /* 0x000000ffff047224 */ /* 0x000fe400078e001a */
[----:B------:R-:W-:-:S07]  /*0e10*/  IMAD.MOV.U32 R5, RZ, RZ, R27 ;  /* 0x000000ffff057224 */ /* 0x000fce00078e001b */
.L_x_14:
[----:B------:R-:W-:Y:S05]  /*0e20*/  BSYNC.RECONVERGENT B1 ;  /* 0x0000000000017941 */ /* 0x000fea0003800200 */
.L_x_13:
        /* <DEDUP_REMOVED lines=12> */
        .weak           $__internal_0_$__cuda_sm20_div_rn_f64_full
        .type           $__internal_0_$__cuda_sm20_div_rn_f64_full,@function
        .size           $__internal_0_$__cuda_sm20_div_rn_f64_full,(.L_x_21 - $__internal_0_$__cuda_sm20_div_rn_f64_full)
$__internal_0_$__cuda_sm20_div_rn_f64_full:
[C---:B------:R-:W-:Y:S01]  /*0ef0*/  FSETP.GEU.AND P0, PT, |R13|.reuse, 1.469367938527859385e-39, PT ;  /* 0x001000000d00780b */ /* 0x040fe20003f0e200 */
[----:B------:R-:W-:Y:S01]  /*0f00*/  IMAD.MOV.U32 R8, RZ, RZ, 0x1 ;  /* 0x00000001ff087424 */ /* 0x000fe200078e00ff */
[----:B------:R-:W-:Y:S01]  /*0f10*/  LOP3.LUT R14, R13, 0x800fffff, RZ, 0xc0, !PT ;  /* 0x800fffff0d0e7812 */ /* 0x000fe200078ec0ff */
[----:B------:R-:W-:Y:S01]  /*0f20*/  BSSY.RECONVERGENT B2, `(.L_x_15) ;  /* 0x0000054000027945 */ /* 0x000fe20003800200 */
[C---:B------:R-:W-:Y:S02]  /*0f30*/  FSETP.GEU.AND P2, PT, |R11|.reuse, 1.469367938527859385e-39, PT ;  /* 0x001000000b00780b */ /* 0x040fe40003f4e200 */
[----:B------:R-:W-:Y:S01]  /*0f40*/  LOP3.LUT R15, R14, 0x3ff00000, RZ, 0xfc, !PT ;  /* 0x3ff000000e0f7812 */ /* 0x000fe200078efcff */
[----:B------:R-:W-:Y:S01]  /*0f50*/  IMAD.MOV.U32 R14, RZ, RZ, R12 ;  /* 0x000000ffff0e7224 */ /* 0x000fe200078e000c */
[----:B------:R-:W-:Y:S02]  /*0f60*/  LOP3.LUT R3, R11, 0x7ff00000, RZ, 0xc0, !PT ;  /* 0x7ff000000b037812 */ /* 0x000fe400078ec0ff */
[----:B------:R-:W-:-:S03]  /*0f70*/  LOP3.LUT R24, R13, 0x7ff00000, RZ, 0xc0, !PT ;  /* 0x7ff000000d187812 */ /* 0x000fc600078ec0ff */
[----:B------:R-:W-:Y:S01]  /*0f80*/  @!P0 DMUL R14, R12, 8.98846567431157953865e+307 ;  /* 0x7fe000000c0e8828 */ /* 0x000fe20000000000 */
[----:B------:R-:W-:-:S03]  /*0f90*/  ISETP.GE.U32.AND P1, PT, R3, R24, PT ;  /* 0x000000180300720c */ /* 0x000fc60003f26070 */
[----:B------:R-:W-:Y:S01]  /*0fa0*/  @!P2 LOP3.LUT R4, R13, 0x7ff00000, RZ, 0xc0, !PT ;  /* 0x7ff000000d04a812 */ /* 0x000fe200078ec0ff */
[----:B------:R-:W-:Y:S01]  /*0fb0*/  @!P2 IMAD.MOV.U32 R26, RZ, RZ, RZ ;  /* 0x000000ffff1aa224 */ /* 0x000fe200078e00ff */
[----:B------:R-:W0:Y:S02]  /*0fc0*/  MUFU.RCP64H R9, R15 ;  /* 0x0000000f00097308 */ /* 0x000e240000001800 */
[----:B------:R-:W-:Y:S02]  /*0fd0*/  @!P2 ISETP.GE.U32.AND P3, PT, R3, R4, PT ;  /* 0x000000040300a20c */ /* 0x000fe40003f66070 */
[----:B------:R-:W-:Y:S02]  /*0fe0*/  MOV R4, 0x1ca00000 ;  /* 0x1ca0000000047802 */ /* 0x000fe40000000f00 */
[----:B------:R-:W-:Y:S02]  /*0ff0*/  @!P0 LOP3.LUT R24, R15, 0x7ff00000, RZ, 0xc0, !PT ;  /* 0x7ff000000f188812 */ /* 0x000fe400078ec0ff */
[----:B------:R-:W-:-:S04]  /*1000*/  @!P2 SEL R5, R4, 0x63400000, !P3 ;  /* 0x634000000405a807 */ /* 0x000fc80005800000 */
[----:B------:R-:W-:-:S04]  /*1010*/  @!P2 LOP3.LUT R5, R5, 0x80000000, R11, 0xf8, !PT ;  /* 0x800000000505a812 */ /* 0x000fc800078ef80b */
[----:B------:R-:W-:Y:S01]  /*1020*/  @!P2 LOP3.LUT R27, R5, 0x100000, RZ, 0xfc, !PT ;  /* 0x00100000051ba812 */ /* 0x000fe200078efcff */
[----:B0-----:R-:W-:Y:S01]  /*1030*/  DFMA R6, R8, -R14, 1 ;  /* 0x3ff000000806742b */ /* 0x001fe2000000080e */
[----:B------:R-:W-:-:S07]  /*1040*/  IMAD.MOV.U32 R5, RZ, RZ, R3 ;  /* 0x000000ffff057224 */ /* 0x000fce00078e0003 */
[----:B------:R-:W-:-:S08]  /*1050*/  DFMA R6, R6, R6, R6 ;  /* 0x000000060606722b */ /* 0x000fd00000000006 */
[----:B------:R-:W-:Y:S01]  /*1060*/  DFMA R6, R8, R6, R8 ;  /* 0x000000060806722b */ /* 0x000fe20000000008 */
[----:B------:R-:W-:Y:S01]  /*1070*/  SEL R9, R4, 0x63400000, !P1 ;  /* 0x6340000004097807 */ /* 0x000fe20004800000 */
[----:B------:R-:W-:-:S03]  /*1080*/  IMAD.MOV.U32 R8, RZ, RZ, R10 ;  /* 0x000000ffff087224 */ /* 0x000fc600078e000a */
[----:B------:R-:W-:-:S03]  /*1090*/  LOP3.LUT R9, R9, 0x800fffff, R11, 0xf8, !PT ;  /* 0x800fffff09097812 */ /* 0x000fc600078ef80b */
[----:B------:R-:W-:-:S03]  /*10a0*/  DFMA R28, R6, -R14, 1 ;  /* 0x3ff00000061c742b */ /* 0x000fc6000000080e */
[----:B------:R-:W-:-:S05]  /*10b0*/  @!P2 DFMA R8, R8, 2, -R26 ;  /* 0x400000000808a82b */ /* 0x000fca000000081a */
[----:B------:R-:W-:-:S05]  /*10c0*/  DFMA R28, R6, R28, R6 ;  /* 0x0000001c061c722b */ /* 0x000fca0000000006 */
[----:B------:R-:W-:-:S03]  /*10d0*/  @!P2 LOP3.LUT R5, R9, 0x7ff00000, RZ, 0xc0, !PT ;  /* 0x7ff000000905a812 */ /* 0x000fc600078ec0ff */
[----:B------:R-:W-:Y:S02]  /*10e0*/  DMUL R26, R28, R8 ;  /* 0x000000081c1a7228 */ /* 0x000fe40000000000 */
[----:B------:R-:W-:-:S05]  /*10f0*/  VIADD R25, R5, 0xffffffff ;  /* 0xffffffff05197836 */ /* 0x000fca0000000000 */
[----:B------:R-:W-:Y:S01]  /*1100*/  ISETP.GT.U32.AND P0, PT, R25, 0x7feffffe, PT ;  /* 0x7feffffe1900780c */ /* 0x000fe20003f04070 */
[----:B------:R-:W-:Y:S01]  /*1110*/  VIADD R25, R24, 0xffffffff ;  /* 0xffffffff18197836 */ /* 0x000fe20000000000 */
[----:B------:R-:W-:-:S04]  /*1120*/  DFMA R6, R26, -R14, R8 ;  /* 0x8000000e1a06722b */ /* 0x000fc80000000008 */
[----:B------:R-:W-:-:S04]  /*1130*/  ISETP.GT.U32.OR P0, PT, R25, 0x7feffffe, P0 ;  /* 0x7feffffe1900780c */ /* 0x000fc80000704470 */
[----:B------:R-:W-:-:S09]  /*1140*/  DFMA R6, R28, R6, R26 ;  /* 0x000000061c06722b */ /* 0x000fd2000000001a */
[----:B------:R-:W-:Y:S05]  /*1150*/  @P0 BRA `(.L_x_16) ;  /* 0x00000000006c0947 */ /* 0x000fea0003800000 */
[----:B------:R-:W-:-:S04]  /*1160*/  LOP3.LUT R10, R13, 0x7ff00000, RZ, 0xc0, !PT ;  /* 0x7ff000000d0a7812 */ /* 0x000fc800078ec0ff */
[CC--:B------:R-:W-:Y:S02]  /*1170*/  VIADDMNMX R5, R3.reuse, -R10.reuse, 0xb9600000, !PT ;  /* 0xb960000003057446 */ /* 0x0c0fe4000780090a */
[----:B------:R-:W-:Y:S02]  /*1180*/  ISETP.GE.U32.AND P0, PT, R3, R10, PT ;  /* 0x0000000a0300720c */ /* 0x000fe40003f06070 */
[----:B------:R-:W-:Y:S02]  /*1190*/  VIMNMX R5, PT, PT, R5, 0x46a00000, PT ;  /* 0x46a0000005057848 */ /* 0x000fe40003fe0100 */
[----:B------:R-:W-:Y:S02]  /*11a0*/  SEL R4, R4, 0x63400000, !P0 ;  /* 0x6340000004047807 */ /* 0x000fe40004000000 */
[----:B------:R-:W-:-:S03]  /*11b0*/  MOV R10, RZ ;  /* 0x000000ff000a7202 */ /* 0x000fc60000000f00 */
[----:B------:R-:W-:-:S04]  /*11c0*/  IMAD.IADD R4, R5, 0x1, -R4 ;  /* 0x0000000105047824 */ /* 0x000fc800078e0a04 */
[----:B------:R-:W-:-:S06]  /*11d0*/  VIADD R11, R4, 0x7fe00000 ;  /* 0x7fe00000040b7836 */ /* 0x000fcc0000000000 */
[----:B------:R-:W-:-:S10]  /*11e0*/  DMUL R26, R6, R10 ;  /* 0x0000000a061a7228 */ /* 0x000fd40000000000 */
[----:B------:R-:W-:-:S13]  /*11f0*/  FSETP.GTU.AND P0, PT, |R27|, 1.469367938527859385e-39, PT ;  /* 0x001000001b00780b */ /* 0x000fda0003f0c200 */
[----:B------:R-:W-:Y:S05]  /*1200*/  @P0 BRA `(.L_x_17) ;  /* 0x0000000000940947 */ /* 0x000fea0003800000 */
[----:B------:R-:W-:Y:S01]  /*1210*/  DFMA R8, R6, -R14, R8 ;  /* 0x8000000e0608722b */ /* 0x000fe20000000008 */
[----:B------:R-:W-:-:S09]  /*1220*/  IMAD.MOV.U32 R10, RZ, RZ, RZ ;  /* 0x000000ffff0a7224 */ /* 0x000fd200078e00ff */
[C---:B------:R-:W-:Y:S02]  /*1230*/  FSETP.NEU.AND P0, PT, R9.reuse, RZ, PT ;  /* 0x000000ff0900720b */ /* 0x040fe40003f0d000 */
[----:B------:R-:W-:-:S04]  /*1240*/  LOP3.LUT R13, R9, 0x80000000, R13, 0x48, !PT ;  /* 0x80000000090d7812 */ /* 0x000fc800078e480d */
[----:B------:R-:W-:-:S07]  /*1250*/  LOP3.LUT R11, R13, R11, RZ, 0xfc, !PT ;  /* 0x0000000b0d0b7212 */ /* 0x000fce00078efcff */
[----:B------:R-:W-:Y:S05]  /*1260*/  @!P0 BRA `(.L_x_17) ;  /* 0x00000000007c8947 */ /* 0x000fea0003800000 */
[----:B------:R-:W-:Y:S01]  /*1270*/  IMAD.MOV R9, RZ, RZ, -R4 ;  /* 0x000000ffff097224 */ /* 0x000fe200078e0a04 */
[----:B------:R-:W-:Y:S01]  /*1280*/  IADD3 R3, PT, PT, -R4, -0x43300000, RZ ;  /* 0xbcd0000004037810 */ /* 0x000fe20007ffe1ff */
[----:B------:R-:W-:-:S06]  /*1290*/  IMAD.MOV.U32 R8, RZ, RZ, RZ ;  /* 0x000000ffff087224 */ /* 0x000fcc00078e00ff */
[----:B------:R-:W-:Y:S02]  /*12a0*/  DFMA R8, R26, -R8, R6 ;  /* 0x800000081a08722b */ /* 0x000fe40000000006 */
[----:B------:R-:W-:-:S08]  /*12b0*/  DMUL.RP R6, R6, R10 ;  /* 0x0000000a06067228 */ /* 0x000fd00000008000 */
[----:B------:R-:W-:Y:S02]  /*12c0*/  FSETP.NEU.AND P0, PT, |R9|, R3, PT ;  /* 0x000000030900720b */ /* 0x000fe40003f0d200 */
[----:B------:R-:W-:Y:S02]  /*12d0*/  LOP3.LUT R13, R7, R13, RZ, 0x3c, !PT ;  /* 0x0000000d070d7212 */ /* 0x000fe400078e3cff */
[----:B------:R-:W-:Y:S02]  /*12e0*/  FSEL R26, R6, R26, !P0 ;  /* 0x0000001a061a7208 */ /* 0x000fe40004000000 */
[----:B------:R-:W-:Y:S01]  /*12f0*/  FSEL R27, R13, R27, !P0 ;  /* 0x0000001b0d1b7208 */ /* 0x000fe20004000000 */
[----:B------:R-:W-:Y:S06]  /*1300*/  BRA `(.L_x_17) ;  /* 0x0000000000547947 */ /* 0x000fec0003800000 */
.L_x_16:
[----:B------:R-:W-:-:S14]  /*1310*/  DSETP.NAN.AND P0, PT, R10, R10, PT ;  /* 0x0000000a0a00722a */ /* 0x000fdc0003f08000 */
[----:B------:R-:W-:Y:S05]  /*1320*/  @P0 BRA `(.L_x_18) ;  /* 0x0000000000440947 */ /* 0x000fea0003800000 */
[----:B------:R-:W-:-:S14]  /*1330*/  DSETP.NAN.AND P0, PT, R12, R12, PT ;  /* 0x0000000c0c00722a */ /* 0x000fdc0003f08000 */
[----:B------:R-:W-:Y:S05]  /*1340*/  @P0 BRA `(.L_x_19) ;  /* 0x0000000000300947 */ /* 0x000fea0003800000 */
[----:B------:R-:W-:Y:S01]  /*1350*/  ISETP.NE.AND P0, PT, R5, R24, PT ;  /* 0x000000180500720c */ /* 0x000fe20003f05270 */
[----:B------:R-:W-:Y:S02]  /*1360*/  IMAD.MOV.U32 R26, RZ, RZ, 0x0 ;  /* 0x00000000ff1a7424 */ /* 0x000fe400078e00ff */
[----:B------:R-:W-:-:S10]  /*1370*/  IMAD.MOV.U32 R27, RZ, RZ, -0x80000 ;  /* 0xfff80000ff1b7424 */ /* 0x000fd400078e00ff */
[----:B------:R-:W-:Y:S05]  /*1380*/  @!P0 BRA `(.L_x_17) ;  /* 0x0000000000348947 */ /* 0x000fea0003800000 */
[----:B------:R-:W-:Y:S02]  /*1390*/  ISETP.NE.AND P0, PT, R5, 0x7ff00000, PT ;  /* 0x7ff000000500780c */ /* 0x000fe40003f05270 */
[----:B------:R-:W-:Y:S02]  /*13a0*/  LOP3.LUT R27, R11, 0x80000000, R13, 0x48, !PT ;  /* 0x800000000b1b7812 */ /* 0x000fe400078e480d */
[----:B------:R-:W-:-:S13]  /*13b0*/  ISETP.EQ.OR P0, PT, R24, RZ, !P0 ;  /* 0x000000ff1800720c */ /* 0x000fda0004702670 */
[----:B------:R-:W-:Y:S01]  /*13c0*/  @P0 LOP3.LUT R3, R27, 0x7ff00000, RZ, 0xfc, !PT ;  /* 0x7ff000001b030812 */ /* 0x000fe200078efcff */
[----:B------:R-:W-:Y:S01]  /*13d0*/  @!P0 IMAD.MOV.U32 R26, RZ, RZ, RZ ;  /* 0x000000ffff1a8224 */ /* 0x000fe200078e00ff */
[----:B------:R-:W-:-:S03]  /*13e0*/  @P0 MOV R26, RZ ;  /* 0x000000ff001a0202 */ /* 0x000fc60000000f00 */
[----:B------:R-:W-:Y:S01]  /*13f0*/  @P0 IMAD.MOV.U32 R27, RZ, RZ, R3 ;  /* 0x000000ffff1b0224 */ /* 0x000fe200078e0003 */
[----:B------:R-:W-:Y:S06]  /*1400*/  BRA `(.L_x_17) ;  /* 0x0000000000147947 */ /* 0x000fec0003800000 */
.L_x_19:
[----:B------:R-:W-:Y:S01]  /*1410*/  LOP3.LUT R27, R13, 0x80000, RZ, 0xfc, !PT ;  /* 0x000800000d1b7812 */ /* 0x000fe200078efcff */
[----:B------:R-:W-:Y:S01]  /*1420*/  IMAD.MOV.U32 R26, RZ, RZ, R12 ;  /* 0x000000ffff1a7224 */ /* 0x000fe200078e000c */
[----:B------:R-:W-:Y:S06]  /*1430*/  BRA `(.L_x_17) ;  /* 0x0000000000087947 */ /* 0x000fec0003800000 */
.L_x_18:
[----:B------:R-:W-:Y:S01]  /*1440*/  LOP3.LUT R27, R11, 0x80000, RZ, 0xfc, !PT ;  /* 0x000800000b1b7812 */ /* 0x000fe200078efcff */
[----:B------:R-:W-:-:S07]  /*1450*/  IMAD.MOV.U32 R26, RZ, RZ, R10 ;  /* 0x000000ffff1a7224 */ /* 0x000fce00078e000a */
.L_x_17:
[----:B------:R-:W-:Y:S05]  /*1460*/  BSYNC.RECONVERGENT B2 ;  /* 0x0000000000027941 */ /* 0x000fea0003800200 */
.L_x_15:
[----:B------:R-:W-:Y:S02]  /*1470*/  IMAD.MOV.U32 R4, RZ, RZ, R0 ;  /* 0x000000ffff047224 */ /* 0x000fe400078e0000 */
[----:B------:R-:W-:-:S04]  /*1480*/  IMAD.MOV.U32 R5, RZ, RZ, 0x0 ;  /* 0x00000000ff057424 */ /* 0x000fc800078e00ff */
[----:B------:R-:W-:Y:S05]  /*1490*/  RET.REL.NODEC R4 `(_Z18nonslipXperiodicBCPdS_S_S_S_S_dS_di) ;  /* 0xffffffe804d87950 */ /* 0x000fea0003c3ffff */
.L_x_20:
[----:B------:R-:W-:-:S00]  /*14a0*/  BRA `(.L_x_20) ;  /* 0xfffffffc00fc7947 */ /* 0x000fc0000383ffff */
[----:B------:R-:W-:-:S00]  /*14b0*/  NOP ;  /* 0x0000000000007918 */ /* 0x000fc00000000000 */
        /* <DEDUP_REMOVED lines=12> */
.L_x_21:


//--------------------- .nv.shared.reserved.0     --------------------------
	.section	.nv.shared.reserved.0,"aw",@nobits
	.weak		__nv_reservedSMEM_offset_0_alias
	.size		__nv_reservedSMEM_offset_0_alias, 0, 64
	.other		__nv_reservedSMEM_offset_0_alias,@"STO_CUDA_RESERVED_SHARED STV_DEFAULT"
__nv_reservedSMEM_offset_0_alias:
	.zero		0
	.zero		64


//--------------------- .nv.constant0._Z18nonslipXperiodicBCPdS_S_S_S_S_dS_di --------------------------
	.section	.nv.constant0._Z18nonslipXperiodicBCPdS_S_S_S_S_dS_di,"a",@progbits
	.sectionflags	@""
	.align	4
.nv.constant0._Z18nonslipXperiodicBCPdS_S_S_S_S_dS_di:
	.zero		972


//--------------------- SYMBOLS --------------------------

	.type		.nv.reservedSmem.offset0,@object
	.size		.nv.reservedSmem.offset0,0x4
